//
// Generated by NVIDIA NVVM Compiler
//
// Compiler Build ID: CL-36424714
// Cuda compilation tools, release 13.0, V13.0.88
// Based on NVVM 20.0.0
//

.version 9.0
.target sm_100
.address_size 64

	// .globl	_Z11base_kernelP6__halfS0_S0_iii

.visible .entry _Z11base_kernelP6__halfS0_S0_iii(
	.param .u64 .ptr .align 1 _Z11base_kernelP6__halfS0_S0_iii_param_0,
	.param .u64 .ptr .align 1 _Z11base_kernelP6__halfS0_S0_iii_param_1,
	.param .u64 .ptr .align 1 _Z11base_kernelP6__halfS0_S0_iii_param_2,
	.param .u32 _Z11base_kernelP6__halfS0_S0_iii_param_3,
	.param .u32 _Z11base_kernelP6__halfS0_S0_iii_param_4,
	.param .u32 _Z11base_kernelP6__halfS0_S0_iii_param_5
)
{
	.reg .pred 	%p<10>;
	.reg .b16 	%rs<32>;
	.reg .b32 	%r<43>;
	.reg .b32 	%f<69>;
	.reg .b64 	%rd<40>;

	ld.param.u64 	%rd5, [_Z11base_kernelP6__halfS0_S0_iii_param_0];
	ld.param.u64 	%rd6, [_Z11base_kernelP6__halfS0_S0_iii_param_1];
	ld.param.u64 	%rd4, [_Z11base_kernelP6__halfS0_S0_iii_param_2];
	ld.param.u32 	%r20, [_Z11base_kernelP6__halfS0_S0_iii_param_4];
	ld.param.u32 	%r21, [_Z11base_kernelP6__halfS0_S0_iii_param_5];
	cvta.to.global.u64 	%rd1, %rd6;
	cvta.to.global.u64 	%rd2, %rd5;
	mov.u32 	%r22, %ctaid.x;
	mov.u32 	%r23, %ntid.x;
	mov.u32 	%r24, %tid.x;
	mad.lo.s32 	%r1, %r22, %r23, %r24;
	mov.u32 	%r25, %ctaid.y;
	mov.u32 	%r26, %ntid.y;
	mov.u32 	%r27, %tid.y;
	mad.lo.s32 	%r2, %r25, %r26, %r27;
	setp.lt.s32 	%p1, %r21, 1;
	mov.f32 	%f68, 0f00000000;
	@%p1 bra 	$L__BB0_12;
	mul.lo.s32 	%r3, %r21, %r1;
	and.b32  	%r4, %r21, 7;
	setp.lt.u32 	%p2, %r21, 8;
	mov.f32 	%f68, 0f00000000;
	mov.b32 	%r41, 0;
	@%p2 bra 	$L__BB0_4;
	and.b32  	%r41, %r21, 2147483640;
	neg.s32 	%r39, %r41;
	shl.b32 	%r7, %r20, 3;
	add.s64 	%rd3, %rd2, 8;
	mov.f32 	%f68, 0f00000000;
	mul.wide.s32 	%rd11, %r20, 2;
	mov.u32 	%r37, %r3;
	mov.u32 	%r38, %r2;
$L__BB0_3:
	.pragma "nounroll";
	mul.wide.s32 	%rd7, %r37, 2;
	add.s64 	%rd8, %rd3, %rd7;
	ld.global.u16 	%rs1, [%rd8+-8];
	// begin inline asm
	{  cvt.f32.f16 %f17, %rs1;}

	// end inline asm
	mul.wide.s32 	%rd9, %r38, 2;
	add.s64 	%rd10, %rd1, %rd9;
	ld.global.u16 	%rs2, [%rd10];
	// begin inline asm
	{  cvt.f32.f16 %f18, %rs2;}

	// end inline asm
	fma.rn.f32 	%f33, %f17, %f18, %f68;
	ld.global.u16 	%rs3, [%rd8+-6];
	// begin inline asm
	{  cvt.f32.f16 %f19, %rs3;}

	// end inline asm
	add.s64 	%rd12, %rd10, %rd11;
	ld.global.u16 	%rs4, [%rd12];
	// begin inline asm
	{  cvt.f32.f16 %f20, %rs4;}

	// end inline asm
	fma.rn.f32 	%f34, %f19, %f20, %f33;
	ld.global.u16 	%rs5, [%rd8+-4];
	// begin inline asm
	{  cvt.f32.f16 %f21, %rs5;}

	// end inline asm
	add.s64 	%rd13, %rd12, %rd11;
	ld.global.u16 	%rs6, [%rd13];
	// begin inline asm
	{  cvt.f32.f16 %f22, %rs6;}

	// end inline asm
	fma.rn.f32 	%f35, %f21, %f22, %f34;
	ld.global.u16 	%rs7, [%rd8+-2];
	// begin inline asm
	{  cvt.f32.f16 %f23, %rs7;}

	// end inline asm
	add.s64 	%rd14, %rd13, %rd11;
	ld.global.u16 	%rs8, [%rd14];
	// begin inline asm
	{  cvt.f32.f16 %f24, %rs8;}

	// end inline asm
	fma.rn.f32 	%f36, %f23, %f24, %f35;
	ld.global.u16 	%rs9, [%rd8];
	// begin inline asm
	{  cvt.f32.f16 %f25, %rs9;}

	// end inline asm
	add.s64 	%rd15, %rd14, %rd11;
	ld.global.u16 	%rs10, [%rd15];
	// begin inline asm
	{  cvt.f32.f16 %f26, %rs10;}

	// end inline asm
	fma.rn.f32 	%f37, %f25, %f26, %f36;
	ld.global.u16 	%rs11, [%rd8+2];
	// begin inline asm
	{  cvt.f32.f16 %f27, %rs11;}

	// end inline asm
	add.s64 	%rd16, %rd15, %rd11;
	ld.global.u16 	%rs12, [%rd16];
	// begin inline asm
	{  cvt.f32.f16 %f28, %rs12;}

	// end inline asm
	fma.rn.f32 	%f38, %f27, %f28, %f37;
	ld.global.u16 	%rs13, [%rd8+4];
	// begin inline asm
	{  cvt.f32.f16 %f29, %rs13;}

	// end inline asm
	add.s64 	%rd17, %rd16, %rd11;
	ld.global.u16 	%rs14, [%rd17];
	// begin inline asm
	{  cvt.f32.f16 %f30, %rs14;}

	// end inline asm
	fma.rn.f32 	%f39, %f29, %f30, %f38;
	ld.global.u16 	%rs15, [%rd8+6];
	// begin inline asm
	{  cvt.f32.f16 %f31, %rs15;}

	// end inline asm
	add.s64 	%rd18, %rd17, %rd11;
	ld.global.u16 	%rs16, [%rd18];
	// begin inline asm
	{  cvt.f32.f16 %f32, %rs16;}

	// end inline asm
	fma.rn.f32 	%f68, %f31, %f32, %f39;
	add.s32 	%r39, %r39, 8;
	add.s32 	%r38, %r38, %r7;
	add.s32 	%r37, %r37, 8;
	setp.ne.s32 	%p3, %r39, 0;
	@%p3 bra 	$L__BB0_3;
$L__BB0_4:
	setp.eq.s32 	%p4, %r4, 0;
	@%p4 bra 	$L__BB0_12;
	and.b32  	%r15, %r21, 3;
	setp.lt.u32 	%p5, %r4, 4;
	@%p5 bra 	$L__BB0_7;
	add.s32 	%r29, %r41, %r3;
	mul.wide.s32 	%rd19, %r29, 2;
	add.s64 	%rd20, %rd2, %rd19;
	ld.global.u16 	%rs17, [%rd20];
	// begin inline asm
	{  cvt.f32.f16 %f41, %rs17;}

	// end inline asm
	mad.lo.s32 	%r30, %r41, %r20, %r2;
	mul.wide.s32 	%rd21, %r30, 2;
	add.s64 	%rd22, %rd1, %rd21;
	ld.global.u16 	%rs18, [%rd22];
	// begin inline asm
	{  cvt.f32.f16 %f42, %rs18;}

	// end inline asm
	fma.rn.f32 	%f49, %f41, %f42, %f68;
	ld.global.u16 	%rs19, [%rd20+2];
	// begin inline asm
	{  cvt.f32.f16 %f43, %rs19;}

	// end inline asm
	mul.wide.s32 	%rd23, %r20, 2;
	add.s64 	%rd24, %rd22, %rd23;
	ld.global.u16 	%rs20, [%rd24];
	// begin inline asm
	{  cvt.f32.f16 %f44, %rs20;}

	// end inline asm
	fma.rn.f32 	%f50, %f43, %f44, %f49;
	ld.global.u16 	%rs21, [%rd20+4];
	// begin inline asm
	{  cvt.f32.f16 %f45, %rs21;}

	// end inline asm
	add.s64 	%rd25, %rd24, %rd23;
	ld.global.u16 	%rs22, [%rd25];
	// begin inline asm
	{  cvt.f32.f16 %f46, %rs22;}

	// end inline asm
	fma.rn.f32 	%f51, %f45, %f46, %f50;
	ld.global.u16 	%rs23, [%rd20+6];
	// begin inline asm
	{  cvt.f32.f16 %f47, %rs23;}

	// end inline asm
	add.s64 	%rd26, %rd25, %rd23;
	ld.global.u16 	%rs24, [%rd26];
	// begin inline asm
	{  cvt.f32.f16 %f48, %rs24;}

	// end inline asm
	fma.rn.f32 	%f68, %f47, %f48, %f51;
	add.s32 	%r41, %r41, 4;
$L__BB0_7:
	setp.eq.s32 	%p6, %r15, 0;
	@%p6 bra 	$L__BB0_12;
	setp.eq.s32 	%p7, %r15, 1;
	@%p7 bra 	$L__BB0_10;
	add.s32 	%r31, %r41, %r3;
	mul.wide.s32 	%rd27, %r31, 2;
	add.s64 	%rd28, %rd2, %rd27;
	ld.global.u16 	%rs25, [%rd28];
	// begin inline asm
	{  cvt.f32.f16 %f53, %rs25;}

	// end inline asm
	mad.lo.s32 	%r32, %r41, %r20, %r2;
	mul.wide.s32 	%rd29, %r32, 2;
	add.s64 	%rd30, %rd1, %rd29;
	ld.global.u16 	%rs26, [%rd30];
	// begin inline asm
	{  cvt.f32.f16 %f54, %rs26;}

	// end inline asm
	fma.rn.f32 	%f57, %f53, %f54, %f68;
	ld.global.u16 	%rs27, [%rd28+2];
	// begin inline asm
	{  cvt.f32.f16 %f55, %rs27;}

	// end inline asm
	mul.wide.s32 	%rd31, %r20, 2;
	add.s64 	%rd32, %rd30, %rd31;
	ld.global.u16 	%rs28, [%rd32];
	// begin inline asm
	{  cvt.f32.f16 %f56, %rs28;}

	// end inline asm
	fma.rn.f32 	%f68, %f55, %f56, %f57;
	add.s32 	%r41, %r41, 2;
$L__BB0_10:
	and.b32  	%r33, %r21, 1;
	setp.eq.b32 	%p8, %r33, 1;
	not.pred 	%p9, %p8;
	@%p9 bra 	$L__BB0_12;
	add.s32 	%r34, %r41, %r3;
	mul.wide.s32 	%rd33, %r34, 2;
	add.s64 	%rd34, %rd2, %rd33;
	ld.global.u16 	%rs29, [%rd34];
	// begin inline asm
	{  cvt.f32.f16 %f58, %rs29;}

	// end inline asm
	mad.lo.s32 	%r35, %r41, %r20, %r2;
	mul.wide.s32 	%rd35, %r35, 2;
	add.s64 	%rd36, %rd1, %rd35;
	ld.global.u16 	%rs30, [%rd36];
	// begin inline asm
	{  cvt.f32.f16 %f59, %rs30;}

	// end inline asm
	fma.rn.f32 	%f68, %f58, %f59, %f68;
$L__BB0_12:
	cvta.to.global.u64 	%rd37, %rd4;
	// begin inline asm
	{  cvt.rn.f16.f32 %rs31, %f68;}

	// end inline asm
	mad.lo.s32 	%r36, %r20, %r1, %r2;
	mul.wide.s32 	%rd38, %r36, 2;
	add.s64 	%rd39, %rd37, %rd38;
	st.global.u16 	[%rd39], %rs31;
	ret;

}


// ===== COMPILED SASS (sm_100) =====

	.target	sm_100

	.elftype	@"ET_EXEC"


//--------------------- .note.nv.tkinfo           --------------------------
	.section	.note.nv.tkinfo,"",@"SHT_NOTE"
	.sectionflags	@"SHF_NOTE_NV_TKINFO"
	.tkinfo
        /*0018*/ 	.word	0x00000002
        /*0030*/ 	.string	""
        /*0030*/ 	.string	"ptxas"
        /*0030*/ 	.string	"Cuda compilation tools, release 13.0, V13.0.88"
        /*0030*/ 	.string	"Build cuda_13.0.r13.0/compiler.36424714_0"
        /*0030*/ 	.string	"-arch sm_100 -m 64 "



//--------------------- .note.nv.cuinfo           --------------------------
	.section	.note.nv.cuinfo,"",@"SHT_NOTE"
	.sectionflags	@"SHF_NOTE_NV_CUINFO"
        /*0018*/ 	.short	0x0002
        /*001a*/ 	.short	0x0064
        /*001c*/ 	.short	0x0082
	.zero		2


//--------------------- .nv.info                  --------------------------
	.section	.nv.info,"",@"SHT_CUDA_INFO"
	.align	4


	//----- nvinfo : EIATTR_REGCOUNT
	.align		4
        /*0000*/ 	.byte	0x04, 0x2f
        /*0002*/ 	.short	(.L_1 - .L_0)
	.align		4
.L_0:
        /*0004*/ 	.word	index@(_Z11base_kernelP6__halfS0_S0_iii)
        /*0008*/ 	.word	0x00000020


	//----- nvinfo : EIATTR_FRAME_SIZE
	.align		4
.L_1:
        /*000c*/ 	.byte	0x04, 0x11
        /*000e*/ 	.short	(.L_3 - .L_2)
	.align		4
.L_2:
        /*0010*/ 	.word	index@(_Z11base_kernelP6__halfS0_S0_iii)
        /*0014*/ 	.word	0x00000000


	//----- nvinfo : EIATTR_MIN_STACK_SIZE
	.align		4
.L_3:
        /*0018*/ 	.byte	0x04, 0x12
        /*001a*/ 	.short	(.L_5 - .L_4)
	.align		4
.L_4:
        /*001c*/ 	.word	index@(_Z11base_kernelP6__halfS0_S0_iii)
        /*0020*/ 	.word	0x00000000
.L_5:


//--------------------- .nv.compat                --------------------------
	.section	.nv.compat,"",@"SHT_CUDA_COMPAT_INFO"
	.align	4
        /*0000*/ 	.byte	0x02, 0x09, 0x00, 0x00, 0x02, 0x02, 0x01, 0x00, 0x02, 0x05, 0x05, 0x00, 0x03, 0x07, 0x01, 0x01
        /*0010*/ 	.byte	0x02, 0x03, 0x00, 0x00, 0x02, 0x06, 0x01, 0x00, 0x04, 0x0b, 0x08, 0x00, 0x09, 0x00, 0x00, 0x00
        /*0020*/ 	.byte	0x00, 0x00, 0x00, 0x00


//--------------------- .nv.info._Z11base_kernelP6__halfS0_S0_iii --------------------------
	.section	.nv.info._Z11base_kernelP6__halfS0_S0_iii,"",@"SHT_CUDA_INFO"
	.sectionflags	@""
	.align	4


	//----- nvinfo : EIATTR_CUDA_API_VERSION
	.align		4
        /*0000*/ 	.byte	0x04, 0x37
        /*0002*/ 	.short	(.L_7 - .L_6)
.L_6:
        /*0004*/ 	.word	0x00000082


	//----- nvinfo : EIATTR_KPARAM_INFO
	.align		4
.L_7:
        /*0008*/ 	.byte	0x04, 0x17
        /*000a*/ 	.short	(.L_9 - .L_8)
.L_8:
        /*000c*/ 	.word	0x00000000
        /*0010*/ 	.short	0x0005
        /*0012*/ 	.short	0x0020
        /*0014*/ 	.byte	0x00, 0xf0, 0x11, 0x00


	//----- nvinfo : EIATTR_KPARAM_INFO
	.align		4
.L_9:
        /*0018*/ 	.byte	0x04, 0x17
        /*001a*/ 	.short	(.L_11 - .L_10)
.L_10:
        /*001c*/ 	.word	0x00000000
        /*0020*/ 	.short	0x0004
        /*0022*/ 	.short	0x001c
        /*0024*/ 	.byte	0x00, 0xf0, 0x11, 0x00


	//----- nvinfo : EIATTR_KPARAM_INFO
	.align		4
.L_11:
        /*0028*/ 	.byte	0x04, 0x17
        /*002a*/ 	.short	(.L_13 - .L_12)
.L_12:
        /*002c*/ 	.word	0x00000000
        /*0030*/ 	.short	0x0003
        /*0032*/ 	.short	0x0018
        /*0034*/ 	.byte	0x00, 0xf0, 0x11, 0x00


	//----- nvinfo : EIATTR_KPARAM_INFO
	.align		4
.L_13:
        /*0038*/ 	.byte	0x04, 0x17
        /*003a*/ 	.short	(.L_15 - .L_14)
.L_14:
        /*003c*/ 	.word	0x00000000
        /*0040*/ 	.short	0x0002
        /*0042*/ 	.short	0x0010
        /*0044*/ 	.byte	0x00, 0xf5, 0x21, 0x00


	//----- nvinfo : EIATTR_KPARAM_INFO
	.align		4
.L_15:
        /*0048*/ 	.byte	0x04, 0x17
        /*004a*/ 	.short	(.L_17 - .L_16)
.L_16:
        /*004c*/ 	.word	0x00000000
        /*0050*/ 	.short	0x0001
        /*0052*/ 	.short	0x0008
        /*0054*/ 	.byte	0x00, 0xf5, 0x21, 0x00


	//----- nvinfo : EIATTR_KPARAM_INFO
	.align		4
.L_17:
        /*0058*/ 	.byte	0x04, 0x17
        /*005a*/ 	.short	(.L_19 - .L_18)
.L_18:
        /*005c*/ 	.word	0x00000000
        /*0060*/ 	.short	0x0000
        /*0062*/ 	.short	0x0000
        /*0064*/ 	.byte	0x00, 0xf5, 0x21, 0x00


	//----- nvinfo : EIATTR_SPARSE_MMA_MASK
	.align		4
.L_19:
        /*0068*/ 	.byte	0x03, 0x50
        /*006a*/ 	.short	0x0000


	//----- nvinfo : EIATTR_MAXREG_COUNT
	.align		4
        /*006c*/ 	.byte	0x03, 0x1b
        /*006e*/ 	.short	0x00ff


	//----- nvinfo : EIATTR_MERCURY_ISA_VERSION
	.align		4
        /*0070*/ 	.byte	0x03, 0x5f
        /*0072*/ 	.short	0x0101


	//----- nvinfo : EIATTR_VRC_CTA_INIT_COUNT
	.align		4
        /*0074*/ 	.byte	0x02, 0x4a
	.zero		1
	.zero		1


	//----- nvinfo : EIATTR_EXIT_INSTR_OFFSETS
	.align		4
        /*0078*/ 	.byte	0x04, 0x1c
        /*007a*/ 	.short	(.L_21 - .L_20)


	//   ....[0]....
.L_20:
        /*007c*/ 	.word	0x00000a40


	//----- nvinfo : EIATTR_CBANK_PARAM_SIZE
	.align		4
.L_21:
        /*0080*/ 	.byte	0x03, 0x19
        /*0082*/ 	.short	0x0024


	//----- nvinfo : EIATTR_PARAM_CBANK
	.align		4
        /*0084*/ 	.byte	0x04, 0x0a
        /*0086*/ 	.short	(.L_23 - .L_22)
	.align		4
.L_22:
        /*0088*/ 	.word	index@(.nv.constant0._Z11base_kernelP6__halfS0_S0_iii)
        /*008c*/ 	.short	0x0380
        /*008e*/ 	.short	0x0024


	//----- nvinfo : EIATTR_SW_WAR
	.align		4
.L_23:
        /*0090*/ 	.byte	0x04, 0x36
        /*0092*/ 	.short	(.L_25 - .L_24)
.L_24:
        /*0094*/ 	.word	0x00000008
.L_25:


//--------------------- .nv.callgraph             --------------------------
	.section	.nv.callgraph,"",@"SHT_CUDA_CALLGRAPH"
	.align	4
	.sectionentsize	8
	.align		4
        /*0000*/ 	.word	0x00000000
	.align		4
        /*0004*/ 	.word	0xffffffff
	.align		4
        /*0008*/ 	.word	0x00000000
	.align		4
        /*000c*/ 	.word	0xfffffffe
	.align		4
        /*0010*/ 	.word	0x00000000
	.align		4
        /*0014*/ 	.word	0xfffffffd
	.align		4
        /*0018*/ 	.word	0x00000000
	.align		4
        /*001c*/ 	.word	0xfffffffc


//--------------------- .text._Z11base_kernelP6__halfS0_S0_iii --------------------------
	.section	.text._Z11base_kernelP6__halfS0_S0_iii,"ax",@progbits
	.align	128
        .global         _Z11base_kernelP6__halfS0_S0_iii
        .type           _Z11base_kernelP6__halfS0_S0_iii,@function
        .size           _Z11base_kernelP6__halfS0_S0_iii,(.L_x_5 - _Z11base_kernelP6__halfS0_S0_iii)
        .other          _Z11base_kernelP6__halfS0_S0_iii,@"STO_CUDA_ENTRY STV_DEFAULT"
_Z11base_kernelP6__halfS0_S0_iii:
.text._Z11base_kernelP6__halfS0_S0_iii:
[----:B------:R-:W-:Y:S08]  /*0000*/  LDC R1, c[0x0][0x37c] ;  /* 0x0000df00ff017b82 */ /* 0x000ff00000000800 */
[----:B------:R-:W0:Y:S01]  /*0010*/  LDC R0, c[0x0][0x3a0] ;  /* 0x0000e800ff007b82 */ /* 0x000e220000000800 */
[----:B------:R-:W1:Y:S01]  /*0020*/  S2R R2, SR_TID.X ;  /* 0x0000000000027919 */ /* 0x000e620000002100 */
[----:B------:R-:W2:Y:S01]  /*0030*/  LDCU.64 UR6, c[0x0][0x358] ;  /* 0x00006b00ff0677ac */ /* 0x000ea20008000a00 */
[----:B------:R-:W-:Y:S01]  /*0040*/  HFMA2 R26, -RZ, RZ, 0, 0 ;  /* 0x00000000ff1a7431 */ /* 0x000fe200000001ff */
[----:B------:R-:W3:Y:S04]  /*0050*/  S2R R3, SR_TID.Y ;  /* 0x0000000000037919 */ /* 0x000ee80000002200 */
[----:B------:R-:W1:Y:S08]  /*0060*/  LDC R15, c[0x0][0x360] ;  /* 0x0000d800ff0f7b82 */ /* 0x000e700000000800 */
[----:B------:R-:W1:Y:S08]  /*0070*/  S2UR UR4, SR_CTAID.X ;  /* 0x00000000000479c3 */ /* 0x000e700000002500 */
[----:B------:R-:W3:Y:S01]  /*0080*/  S2UR UR5, SR_CTAID.Y ;  /* 0x00000000000579c3 */ /* 0x000ee20000002600 */
[----:B0-----:R-:W-:-:S07]  /*0090*/  ISETP.GE.AND P0, PT, R0, 0x1, PT ;  /* 0x000000010000780c */ /* 0x001fce0003f06270 */
[----:B------:R-:W3:Y:S01]  /*00a0*/  LDC R14, c[0x0][0x364] ;  /* 0x0000d900ff0e7b82 */ /* 0x000ee20000000800 */
[----:B-1----:R-:W-:Y:S02]  /*00b0*/  IMAD R15, R15, UR4, R2 ;  /* 0x000000040f0f7c24 */ /* 0x002fe4000f8e0202 */
[----:B---3--:R-:W-:-:S03]  /*00c0*/  IMAD R14, R14, UR5, R3 ;  /* 0x000000050e0e7c24 */ /* 0x008fc6000f8e0203 */
[----:B--2---:R-:W-:Y:S05]  /*00d0*/  @!P0 BRA `(.L_x_0) ;  /* 0x0000000800408947 */ /* 0x004fea0003800000 */
[C---:B------:R-:W-:Y:S01]  /*00e0*/  ISETP.GE.U32.AND P1, PT, R0.reuse, 0x8, PT ;  /* 0x000000080000780c */ /* 0x040fe20003f26070 */
[----:B------:R-:W-:Y:S01]  /*00f0*/  IMAD R17, R15, R0, RZ ;  /* 0x000000000f117224 */ /* 0x000fe200078e02ff */
[----:B------:R-:W-:Y:S02]  /*0100*/  LOP3.LUT R24, R0, 0x7, RZ, 0xc0, !PT ;  /* 0x0000000700187812 */ /* 0x000fe400078ec0ff */
[----:B------:R-:W-:Y:S02]  /*0110*/  MOV R26, RZ ;  /* 0x000000ff001a7202 */ /* 0x000fe40000000f00 */
[----:B------:R-:W-:Y:S02]  /*0120*/  ISETP.NE.AND P0, PT, R24, RZ, PT ;  /* 0x000000ff1800720c */ /* 0x000fe40003f05270 */
[----:B------:R-:W-:-:S05]  /*0130*/  MOV R18, RZ ;  /* 0x000000ff00127202 */ /* 0x000fca0000000f00 */
[----:B------:R-:W-:Y:S06]  /*0140*/  @!P1 BRA `(.L_x_1) ;  /* 0x0000000400089947 */ /* 0x000fec0003800000 */
[----:B------:R-:W0:Y:S01]  /*0150*/  LDCU.64 UR4, c[0x0][0x380] ;  /* 0x00007000ff0477ac */ /* 0x000e220008000a00 */
[----:B------:R-:W-:Y:S02]  /*0160*/  LOP3.LUT R18, R0, 0x7ffffff8, RZ, 0xc0, !PT ;  /* 0x7ffffff800127812 */ /* 0x000fe400078ec0ff */
[----:B------:R-:W-:Y:S02]  /*0170*/  MOV R26, RZ ;  /* 0x000000ff001a7202 */ /* 0x000fe40000000f00 */
[----:B------:R-:W-:Y:S02]  /*0180*/  MOV R16, R17 ;  /* 0x0000001100107202 */ /* 0x000fe40000000f00 */
[----:B------:R-:W-:Y:S02]  /*0190*/  MOV R19, R14 ;  /* 0x0000000e00137202 */ /* 0x000fe40000000f00 */
[----:B------:R-:W-:Y:S01]  /*01a0*/  IADD3 R25, PT, PT, -R18, RZ, RZ ;  /* 0x000000ff12197210 */ /* 0x000fe20007ffe1ff */
[----:B0-----:R-:W-:-:S04]  /*01b0*/  UIADD3 UR4, UP0, UPT, UR4, 0x8, URZ ;  /* 0x0000000804047890 */ /* 0x001fc8000ff1e0ff */
[----:B------:R-:W-:-:S12]  /*01c0*/  UIADD3.X UR5, UPT, UPT, URZ, UR5, URZ, UP0, !UPT ;  /* 0x00000005ff057290 */ /* 0x000fd800087fe4ff */
.L_x_2:
[----:B------:R-:W0:Y:S01]  /*01d0*/  LDC.64 R10, c[0x0][0x388] ;  /* 0x0000e200ff0a7b82 */ /* 0x000e220000000a00 */
[----:B------:R-:W-:Y:S02]  /*01e0*/  MOV R2, UR4 ;  /* 0x0000000400027c02 */ /* 0x000fe40008000f00 */
[----:B------:R-:W-:-:S03]  /*01f0*/  MOV R3, UR5 ;  /* 0x0000000500037c02 */ /* 0x000fc60008000f00 */
[----:B------:R-:W-:Y:S02]  /*0200*/  IMAD.WIDE R2, R16, 0x2, R2 ;  /* 0x0000000210027825 */ /* 0x000fe400078e0202 */
[----:B------:R-:W1:Y:S03]  /*0210*/  LDC R21, c[0x0][0x39c] ;  /* 0x0000e700ff157b82 */ /* 0x000e660000000800 */
[----:B------:R-:W2:Y:S04]  /*0220*/  LDG.E.U16 R8, desc[UR6][R2.64+-0x8] ;  /* 0xfffff80602087981 */ /* 0x000ea8000c1e1500 */
[----:B------:R-:W3:Y:S04]  /*0230*/  LDG.E.U16 R20, desc[UR6][R2.64+-0x6] ;  /* 0xfffffa0602147981 */ /* 0x000ee8000c1e1500 */
[----:B------:R-:W4:Y:S01]  /*0240*/  LDG.E.U16 R23, desc[UR6][R2.64+-0x4] ;  /* 0xfffffc0602177981 */ /* 0x000f22000c1e1500 */
[----:B0-----:R-:W-:-:S05]  /*0250*/  IMAD.WIDE R10, R19, 0x2, R10 ;  /* 0x00000002130a7825 */ /* 0x001fca00078e020a */
[----:B------:R-:W5:Y:S01]  /*0260*/  LDG.E.U16 R9, desc[UR6][R10.64] ;  /* 0x000000060a097981 */ /* 0x000f62000c1e1500 */
[----:B-1----:R-:W-:-:S05]  /*0270*/  IMAD.WIDE R12, R21, 0x2, R10 ;  /* 0x00000002150c7825 */ /* 0x002fca00078e020a */
[----:B------:R0:W4:Y:S01]  /*0280*/  LDG.E.U16 R22, desc[UR6][R12.64] ;  /* 0x000000060c167981 */ /* 0x000122000c1e1500 */
[----:B------:R-:W-:-:S05]  /*0290*/  IMAD.WIDE R6, R21, 0x2, R12 ;  /* 0x0000000215067825 */ /* 0x000fca00078e020c */
[----:B------:R1:W4:Y:S01]  /*02a0*/  LDG.E.U16 R28, desc[UR6][R6.64] ;  /* 0x00000006061c7981 */ /* 0x000322000c1e1500 */
[----:B------:R-:W-:-:S04]  /*02b0*/  IMAD.WIDE R4, R21, 0x2, R6 ;  /* 0x0000000215047825 */ /* 0x000fc800078e0206 */
[----:B--2---:R-:W-:Y:S02]  /*02c0*/  HADD2.F32 R27, -RZ, R8.H0_H0 ;  /* 0x20000008ff1b7230 */ /* 0x004fe40000004100 */
[----:B-----5:R-:W-:Y:S02]  /*02d0*/  HADD2.F32 R29, -RZ, R9.H0_H0 ;  /* 0x20000009ff1d7230 */ /* 0x020fe40000004100 */
[----:B------:R-:W-:Y:S02]  /*02e0*/  IMAD.WIDE R8, R21, 0x2, R4 ;  /* 0x0000000215087825 */ /* 0x000fe400078e0204 */
[----:B------:R-:W2:Y:S02]  /*02f0*/  LDG.E.U16 R4, desc[UR6][R4.64] ;  /* 0x0000000604047981 */ /* 0x000ea4000c1e1500 */
[----:B------:R-:W-:Y:S01]  /*0300*/  FFMA R26, R27, R29, R26 ;  /* 0x0000001d1b1a7223 */ /* 0x000fe2000000001a */
[C---:B------:R-:W-:Y:S01]  /*0310*/  IMAD.WIDE R10, R21.reuse, 0x2, R8 ;  /* 0x00000002150a7825 */ /* 0x040fe200078e0208 */
[----:B------:R-:W5:Y:S04]  /*0320*/  LDG.E.U16 R27, desc[UR6][R2.64+-0x2] ;  /* 0xfffffe06021b7981 */ /* 0x000f68000c1e1500 */
[----:B------:R-:W5:Y:S01]  /*0330*/  LDG.E.U16 R8, desc[UR6][R8.64] ;  /* 0x0000000608087981 */ /* 0x000f62000c1e1500 */
[----:B0-----:R-:W-:-:S03]  /*0340*/  IMAD.WIDE R12, R21, 0x2, R10 ;  /* 0x00000002150c7825 */ /* 0x001fc600078e020a */
[----:B------:R-:W5:Y:S04]  /*0350*/  LDG.E.U16 R5, desc[UR6][R2.64] ;  /* 0x0000000602057981 */ /* 0x000f68000c1e1500 */
[----:B------:R-:W5:Y:S01]  /*0360*/  LDG.E.U16 R29, desc[UR6][R10.64] ;  /* 0x000000060a1d7981 */ /* 0x000f62000c1e1500 */
[----:B-1----:R-:W-:-:S03]  /*0370*/  IMAD.WIDE R6, R21, 0x2, R12 ;  /* 0x0000000215067825 */ /* 0x002fc600078e020c */
[----:B------:R-:W5:Y:S04]  /*0380*/  LDG.E.U16 R9, desc[UR6][R2.64+0x4] ;  /* 0x0000040602097981 */ /* 0x000f68000c1e1500 */
[----:B------:R-:W5:Y:S04]  /*0390*/  LDG.E.U16 R6, desc[UR6][R6.64] ;  /* 0x0000000606067981 */ /* 0x000f68000c1e1500 */
[----:B------:R-:W5:Y:S04]  /*03a0*/  LDG.E.U16 R10, desc[UR6][R2.64+0x2] ;  /* 0x00000206020a7981 */ /* 0x000f68000c1e1500 */
[----:B------:R0:W5:Y:S04]  /*03b0*/  LDG.E.U16 R11, desc[UR6][R2.64+0x6] ;  /* 0x00000606020b7981 */ /* 0x000168000c1e1500 */
[----:B------:R-:W5:Y:S01]  /*03c0*/  LDG.E.U16 R2, desc[UR6][R12.64] ;  /* 0x000000060c027981 */ /* 0x000f62000c1e1500 */
[----:B---3--:R-:W-:-:S02]  /*03d0*/  HADD2.F32 R20, -RZ, R20.H0_H0 ;  /* 0x20000014ff147230 */ /* 0x008fc40000004100 */
[----:B----4-:R-:W-:Y:S02]  /*03e0*/  HADD2.F32 R22, -RZ, R22.H0_H0 ;  /* 0x20000016ff167230 */ /* 0x010fe40000004100 */
[----:B------:R-:W-:Y:S02]  /*03f0*/  HADD2.F32 R23, -RZ, R23.H0_H0 ;  /* 0x20000017ff177230 */ /* 0x000fe40000004100 */
[----:B------:R-:W-:Y:S02]  /*0400*/  HADD2.F32 R28, -RZ, R28.H0_H0 ;  /* 0x2000001cff1c7230 */ /* 0x000fe40000004100 */
[----:B------:R-:W-:Y:S01]  /*0410*/  FFMA R20, R20, R22, R26 ;  /* 0x0000001614147223 */ /* 0x000fe2000000001a */
[----:B------:R-:W-:-:S03]  /*0420*/  IADD3 R25, PT, PT, R25, 0x8, RZ ;  /* 0x0000000819197810 */ /* 0x000fc60007ffe0ff */
[----:B------:R-:W-:Y:S01]  /*0430*/  FFMA R20, R23, R28, R20 ;  /* 0x0000001c17147223 */ /* 0x000fe20000000014 */
[----:B------:R-:W-:Y:S02]  /*0440*/  ISETP.NE.AND P1, PT, R25, RZ, PT ;  /* 0x000000ff1900720c */ /* 0x000fe40003f25270 */
[----:B------:R-:W-:Y:S02]  /*0450*/  LEA R19, R21, R19, 0x3 ;  /* 0x0000001315137211 */ /* 0x000fe400078e18ff */
[----:B------:R-:W-:Y:S01]  /*0460*/  IADD3 R16, PT, PT, R16, 0x8, RZ ;  /* 0x0000000810107810 */ /* 0x000fe20007ffe0ff */
[----:B--2---:R-:W-:Y:S02]  /*0470*/  HADD2.F32 R4, -RZ, R4.H0_H0 ;  /* 0x20000004ff047230 */ /* 0x004fe40000004100 */
[----:B-----5:R-:W-:Y:S02]  /*0480*/  HADD2.F32 R27, -RZ, R27.H0_H0 ;  /* 0x2000001bff1b7230 */ /* 0x020fe40000004100 */
[----:B------:R-:W-:-:S03]  /*0490*/  HADD2.F32 R8, -RZ, R8.H0_H0 ;  /* 0x20000008ff087230 */ /* 0x000fc60000004100 */
[----:B------:R-:W-:Y:S01]  /*04a0*/  FFMA R4, R27, R4, R20 ;  /* 0x000000041b047223 */ /* 0x000fe20000000014 */
[----:B------:R-:W-:Y:S02]  /*04b0*/  HADD2.F32 R5, -RZ, R5.H0_H0 ;  /* 0x20000005ff057230 */ /* 0x000fe40000004100 */
[----:B------:R-:W-:-:S03]  /*04c0*/  HADD2.F32 R29, -RZ, R29.H0_H0 ;  /* 0x2000001dff1d7230 */ /* 0x000fc60000004100 */
[----:B------:R-:W-:Y:S01]  /*04d0*/  FFMA R4, R5, R8, R4 ;  /* 0x0000000805047223 */ /* 0x000fe20000000004 */
[----:B------:R-:W-:Y:S02]  /*04e0*/  HADD2.F32 R8, -RZ, R9.H0_H0 ;  /* 0x20000009ff087230 */ /* 0x000fe40000004100 */
[----:B0-----:R-:W-:Y:S02]  /*04f0*/  HADD2.F32 R3, -RZ, R10.H0_H0 ;  /* 0x2000000aff037230 */ /* 0x001fe40000004100 */
[----:B------:R-:W-:-:S03]  /*0500*/  HADD2.F32 R6, -RZ, R6.H0_H0 ;  /* 0x20000006ff067230 */ /* 0x000fc60000004100 */
[----:B------:R-:W-:Y:S01]  /*0510*/  FFMA R3, R3, R29, R4 ;  /* 0x0000001d03037223 */ /* 0x000fe20000000004 */
[----:B------:R-:W-:Y:S02]  /*0520*/  HADD2.F32 R11, -RZ, R11.H0_H0 ;  /* 0x2000000bff0b7230 */ /* 0x000fe40000004100 */
[----:B------:R-:W-:-:S05]  /*0530*/  HADD2.F32 R2, -RZ, R2.H0_H0 ;  /* 0x20000002ff027230 */ /* 0x000fca0000004100 */
[----:B------:R-:W-:-:S04]  /*0540*/  FFMA R2, R8, R2, R3 ;  /* 0x0000000208027223 */ /* 0x000fc80000000003 */
[----:B------:R-:W-:Y:S01]  /*0550*/  FFMA R26, R11, R6, R2 ;  /* 0x000000060b1a7223 */ /* 0x000fe20000000002 */
[----:B------:R-:W-:Y:S06]  /*0560*/  @P1 BRA `(.L_x_2) ;  /* 0xfffffffc00181947 */ /* 0x000fec000383ffff */
.L_x_1:
[----:B------:R-:W-:Y:S05]  /*0570*/  @!P0 BRA `(.L_x_0) ;  /* 0x0000000400188947 */ /* 0x000fea0003800000 */
[----:B------:R-:W-:Y:S02]  /*0580*/  ISETP.GE.U32.AND P0, PT, R24, 0x4, PT ;  /* 0x000000041800780c */ /* 0x000fe40003f06070 */
[----:B------:R-:W-:-:S04]  /*0590*/  LOP3.LUT R16, R0, 0x3, RZ, 0xc0, !PT ;  /* 0x0000000300107812 */ /* 0x000fc800078ec0ff */
[----:B------:R-:W-:-:S07]  /*05a0*/  ISETP.NE.AND P1, PT, R16, RZ, PT ;  /* 0x000000ff1000720c */ /* 0x000fce0003f25270 */
[----:B------:R-:W-:Y:S06]  /*05b0*/  @!P0 BRA `(.L_x_3) ;  /* 0x00000000007c8947 */ /* 0x000fec0003800000 */
[----:B------:R-:W0:Y:S01]  /*05c0*/  LDC R13, c[0x0][0x39c] ;  /* 0x0000e700ff0d7b82 */ /* 0x000e220000000800 */
[----:B------:R-:W-:-:S07]  /*05d0*/  IADD3 R5, PT, PT, R17, R18, RZ ;  /* 0x0000001211057210 */ /* 0x000fce0007ffe0ff */
[----:B------:R-:W1:Y:S08]  /*05e0*/  LDC.64 R10, c[0x0][0x388] ;  /* 0x0000e200ff0a7b82 */ /* 0x000e700000000a00 */
[----:B------:R-:W2:Y:S01]  /*05f0*/  LDC.64 R2, c[0x0][0x380] ;  /* 0x0000e000ff027b82 */ /* 0x000ea20000000a00 */
[----:B0-----:R-:W-:-:S04]  /*0600*/  IMAD R7, R18, R13, R14 ;  /* 0x0000000d12077224 */ /* 0x001fc800078e020e */
[----:B-1----:R-:W-:-:S04]  /*0610*/  IMAD.WIDE R10, R7, 0x2, R10 ;  /* 0x00000002070a7825 */ /* 0x002fc800078e020a */
[----:B------:R-:W-:Y:S02]  /*0620*/  IMAD.WIDE R8, R13, 0x2, R10 ;  /* 0x000000020d087825 */ /* 0x000fe400078e020a */
[----:B------:R-:W3:Y:S02]  /*0630*/  LDG.E.U16 R10, desc[UR6][R10.64] ;  /* 0x000000060a0a7981 */ /* 0x000ee4000c1e1500 */
[----:B--2---:R-:W-:-:S04]  /*0640*/  IMAD.WIDE R2, R5, 0x2, R2 ;  /* 0x0000000205027825 */ /* 0x004fc800078e0202 */
[C---:B------:R-:W-:Y:S01]  /*0650*/  IMAD.WIDE R4, R13.reuse, 0x2, R8 ;  /* 0x000000020d047825 */ /* 0x040fe200078e0208 */
[----:B------:R-:W2:Y:S04]  /*0660*/  LDG.E.U16 R12, desc[UR6][R2.64] ;  /* 0x00000006020c7981 */ /* 0x000ea8000c1e1500 */
[----:B------:R-:W4:Y:S01]  /*0670*/  LDG.E.U16 R19, desc[UR6][R2.64+0x2] ;  /* 0x0000020602137981 */ /* 0x000f22000c1e1500 */
[----:B------:R-:W-:-:S03]  /*0680*/  IMAD.WIDE R6, R13, 0x2, R4 ;  /* 0x000000020d067825 */ /* 0x000fc600078e0204 */
[----:B------:R-:W5:Y:S04]  /*0690*/  LDG.E.U16 R8, desc[UR6][R8.64] ;  /* 0x0000000608087981 */ /* 0x000f68000c1e1500 */
[----:B------:R-:W5:Y:S04]  /*06a0*/  LDG.E.U16 R20, desc[UR6][R2.64+0x4] ;  /* 0x0000040602147981 */ /* 0x000f68000c1e1500 */
[----:B------:R-:W5:Y:S04]  /*06b0*/  LDG.E.U16 R4, desc[UR6][R4.64] ;  /* 0x0000000604047981 */ /* 0x000f68000c1e1500 */
[----:B------:R-:W5:Y:S04]  /*06c0*/  LDG.E.U16 R21, desc[UR6][R2.64+0x6] ;  /* 0x0000060602157981 */ /* 0x000f68000c1e1500 */
[----:B------:R-:W5:Y:S01]  /*06d0*/  LDG.E.U16 R6, desc[UR6][R6.64] ;  /* 0x0000000606067981 */ /* 0x000f62000c1e1500 */
[----:B------:R-:W-:Y:S01]  /*06e0*/  IADD3 R18, PT, PT, R18, 0x4, RZ ;  /* 0x0000000412127810 */ /* 0x000fe20007ffe0ff */
[----:B--2---:R-:W-:-:S02]  /*06f0*/  HADD2.F32 R13, -RZ, R12.H0_H0 ;  /* 0x2000000cff0d7230 */ /* 0x004fc40000004100 */
[----:B---3--:R-:W-:Y:S02]  /*0700*/  HADD2.F32 R12, -RZ, R10.H0_H0 ;  /* 0x2000000aff0c7230 */ /* 0x008fe40000004100 */
[----:B----4-:R-:W-:-:S03]  /*0710*/  HADD2.F32 R19, -RZ, R19.H0_H0 ;  /* 0x20000013ff137230 */ /* 0x010fc60000004100 */
[----:B------:R-:W-:Y:S01]  /*0720*/  FFMA R12, R13, R12, R26 ;  /* 0x0000000c0d0c7223 */ /* 0x000fe2000000001a */
[----:B-----5:R-:W-:Y:S02]  /*0730*/  HADD2.F32 R10, -RZ, R8.H0_H0 ;  /* 0x20000008ff0a7230 */ /* 0x020fe40000004100 */
[----:B------:R-:W-:-:S03]  /*0740*/  HADD2.F32 R9, -RZ, R20.H0_H0 ;  /* 0x20000014ff097230 */ /* 0x000fc60000004100 */
[----:B------:R-:W-:Y:S01]  /*0750*/  FFMA R10, R19, R10, R12 ;  /* 0x0000000a130a7223 */ /* 0x000fe2000000000c */
[----:B------:R-:W-:Y:S02]  /*0760*/  HADD2.F32 R8, -RZ, R4.H0_H0 ;  /* 0x20000004ff087230 */ /* 0x000fe40000004100 */
[----:B------:R-:W-:-:S03]  /*0770*/  HADD2.F32 R21, -RZ, R21.H0_H0 ;  /* 0x20000015ff157230 */ /* 0x000fc60000004100 */
[----:B------:R-:W-:Y:S01]  /*0780*/  FFMA R8, R9, R8, R10 ;  /* 0x0000000809087223 */ /* 0x000fe2000000000a */
[----:B------:R-:W-:-:S05]  /*0790*/  HADD2.F32 R26, -RZ, R6.H0_H0 ;  /* 0x20000006ff1a7230 */ /* 0x000fca0000004100 */
[----:B------:R-:W-:-:S07]  /*07a0*/  FFMA R26, R21, R26, R8 ;  /* 0x0000001a151a7223 */ /* 0x000fce0000000008 */
.L_x_3:
[----:B------:R-:W-:Y:S05]  /*07b0*/  @!P1 BRA `(.L_x_0) ;  /* 0x0000000000889947 */ /* 0x000fea0003800000 */
[----:B------:R-:W-:Y:S01]  /*07c0*/  ISETP.NE.AND P0, PT, R16, 0x1, PT ;  /* 0x000000011000780c */ /* 0x000fe20003f05270 */
[----:B------:R-:W0:Y:S01]  /*07d0*/  LDC.64 R6, c[0x0][0x388] ;  /* 0x0000e200ff067b82 */ /* 0x000e220000000a00 */
[----:B------:R-:W-:-:S04]  /*07e0*/  LOP3.LUT R0, R0, 0x1, RZ, 0xc0, !PT ;  /* 0x0000000100007812 */ /* 0x000fc800078ec0ff */
[----:B------:R-:W-:-:S03]  /*07f0*/  ISETP.NE.U32.AND P1, PT, R0, 0x1, PT ;  /* 0x000000010000780c */ /* 0x000fc60003f25070 */
[----:B------:R-:W1:Y:S04]  /*0800*/  LDC.64 R8, c[0x0][0x380] ;  /* 0x0000e000ff087b82 */ /* 0x000e680000000a00 */
[----:B------:R-:W-:-:S04]  /*0810*/  @P0 IADD3 R11, PT, PT, R17, R18, RZ ;  /* 0x00000012110b0210 */ /* 0x000fc80007ffe0ff */
[----:B------:R-:W2:Y:S08]  /*0820*/  @P0 LDC R19, c[0x0][0x39c] ;  /* 0x0000e700ff130b82 */ /* 0x000eb00000000800 */
[----:B------:R-:W3:Y:S08]  /*0830*/  @!P1 LDC R21, c[0x0][0x39c] ;  /* 0x0000e700ff159b82 */ /* 0x000ef00000000800 */
[----:B------:R-:W4:Y:S01]  /*0840*/  LDC.64 R4, c[0x0][0x380] ;  /* 0x0000e000ff047b82 */ /* 0x000f220000000a00 */
[----:B-1----:R-:W-:-:S05]  /*0850*/  @P0 IMAD.WIDE R8, R11, 0x2, R8 ;  /* 0x000000020b080825 */ /* 0x002fca00078e0208 */
[----:B------:R-:W5:Y:S02]  /*0860*/  @P0 LDG.E.U16 R0, desc[UR6][R8.64] ;  /* 0x0000000608000981 */ /* 0x000f64000c1e1500 */
[----:B------:R-:W1:Y:S01]  /*0870*/  LDC.64 R2, c[0x0][0x388] ;  /* 0x0000e200ff027b82 */ /* 0x000e620000000a00 */
[C---:B--2---:R-:W-:Y:S01]  /*0880*/  @P0 IMAD R13, R18.reuse, R19, R14 ;  /* 0x00000013120d0224 */ /* 0x044fe200078e020e */
[----:B------:R-:W-:Y:S01]  /*0890*/  @P0 IADD3 R18, PT, PT, R18, 0x2, RZ ;  /* 0x0000000212120810 */ /* 0x000fe20007ffe0ff */
[----:B------:R-:W2:Y:S02]  /*08a0*/  @P0 LDG.E.U16 R12, desc[UR6][R8.64+0x2] ;  /* 0x00000206080c0981 */ /* 0x000ea4000c1e1500 */
[----:B0-----:R-:W-:Y:S01]  /*08b0*/  @P0 IMAD.WIDE R6, R13, 0x2, R6 ;  /* 0x000000020d060825 */ /* 0x001fe200078e0206 */
[----:B------:R-:W-:-:S03]  /*08c0*/  @!P1 IADD3 R17, PT, PT, R17, R18, RZ ;  /* 0x0000001211119210 */ /* 0x000fc60007ffe0ff */
[----:B---3--:R-:W-:Y:S02]  /*08d0*/  @!P1 IMAD R13, R18, R21, R14 ;  /* 0x00000015120d9224 */ /* 0x008fe400078e020e */
[----:B------:R-:W-:Y:S02]  /*08e0*/  @P0 IMAD.WIDE R10, R19, 0x2, R6 ;  /* 0x00000002130a0825 */ /* 0x000fe400078e0206 */
[----:B------:R-:W3:Y:S02]  /*08f0*/  @P0 LDG.E.U16 R6, desc[UR6][R6.64] ;  /* 0x0000000606060981 */ /* 0x000ee4000c1e1500 */
[----:B----4-:R-:W-:Y:S02]  /*0900*/  @!P1 IMAD.WIDE R4, R17, 0x2, R4 ;  /* 0x0000000211049825 */ /* 0x010fe400078e0204 */
[----:B------:R-:W4:Y:S04]  /*0910*/  @P0 LDG.E.U16 R10, desc[UR6][R10.64] ;  /* 0x000000060a0a0981 */ /* 0x000f28000c1e1500 */
[----:B------:R-:W4:Y:S01]  /*0920*/  @!P1 LDG.E.U16 R4, desc[UR6][R4.64] ;  /* 0x0000000604049981 */ /* 0x000f22000c1e1500 */
[----:B-1----:R-:W-:-:S06]  /*0930*/  @!P1 IMAD.WIDE R2, R13, 0x2, R2 ;  /* 0x000000020d029825 */ /* 0x002fcc00078e0202 */
[----:B------:R-:W4:Y:S01]  /*0940*/  @!P1 LDG.E.U16 R2, desc[UR6][R2.64] ;  /* 0x0000000602029981 */ /* 0x000f22000c1e1500 */
[----:B-----5:R-:W-:Y:S02]  /*0950*/  @P0 HADD2.F32 R13, -RZ, R0.H0_H0 ;  /* 0x20000000ff0d0230 */ /* 0x020fe40000004100 */
[----:B--2---:R-:W-:Y:S02]  /*0960*/  @P0 HADD2.F32 R12, -RZ, R12.H0_H0 ;  /* 0x2000000cff0c0230 */ /* 0x004fe40000004100 */
[----:B---3--:R-:W-:Y:S02]  /*0970*/  @P0 HADD2.F32 R0, -RZ, R6.H0_H0 ;  /* 0x20000006ff000230 */ /* 0x008fe40000004100 */
[----:B----4-:R-:W-:-:S03]  /*0980*/  @P0 HADD2.F32 R16, -RZ, R10.H0_H0 ;  /* 0x2000000aff100230 */ /* 0x010fc60000004100 */
[----:B------:R-:W-:Y:S01]  /*0990*/  @P0 FFMA R13, R13, R0, R26 ;  /* 0x000000000d0d0223 */ /* 0x000fe2000000001a */
[----:B------:R-:W-:-:S03]  /*09a0*/  @!P1 HADD2.F32 R7, -RZ, R4.H0_H0 ;  /* 0x20000004ff079230 */ /* 0x000fc60000004100 */
[----:B------:R-:W-:Y:S01]  /*09b0*/  @P0 FFMA R26, R12, R16, R13 ;  /* 0x000000100c1a0223 */ /* 0x000fe2000000000d */
[----:B------:R-:W-:-:S05]  /*09c0*/  @!P1 HADD2.F32 R0, -RZ, R2.H0_H0 ;  /* 0x20000002ff009230 */ /* 0x000fca0000004100 */
[----:B------:R-:W-:-:S07]  /*09d0*/  @!P1 FFMA R26, R7, R0, R26 ;  /* 0x00000000071a9223 */ /* 0x000fce000000001a */
.L_x_0:
[----:B------:R-:W0:Y:S01]  /*09e0*/  LDC.64 R2, c[0x0][0x390] ;  /* 0x0000e400ff027b82 */ /* 0x000e220000000a00 */
[----:B------:R-:W1:Y:S01]  /*09f0*/  LDCU UR4, c[0x0][0x39c] ;  /* 0x00007380ff0477ac */ /* 0x000e620008000800 */
[----:B------:R-:W-:Y:S01]  /*0a00*/  F2FP.F16.F32.PACK_AB R26, RZ, R26 ;  /* 0x0000001aff1a723e */ /* 0x000fe200000000ff */
[----:B-1----:R-:W-:-:S04]  /*0a10*/  IMAD R15, R15, UR4, R14 ;  /* 0x000000040f0f7c24 */ /* 0x002fc8000f8e020e */
[----:B0-----:R-:W-:-:S05]  /*0a20*/  IMAD.WIDE R2, R15, 0x2, R2 ;  /* 0x000000020f027825 */ /* 0x001fca00078e0202 */
[----:B------:R-:W-:Y:S01]  /*0a30*/  STG.E.U16 desc[UR6][R2.64], R26 ;  /* 0x0000001a02007986 */ /* 0x000fe2000c101506 */
[----:B------:R-:W-:Y:S05]  /*0a40*/  EXIT ;  /* 0x000000000000794d */ /* 0x000fea0003800000 */
.L_x_4:
[----:B------:R-:W-:-:S00]  /*0a50*/  BRA `(.L_x_4) ;  /* 0xfffffffc00fc7947 */ /* 0x000fc0000383ffff */
[----:B------:R-:W-:-:S00]  /*0a60*/  NOP ;  /* 0x0000000000007918 */ /* 0x000fc00000000000 */
        /* <DEDUP_REMOVED lines=9> */
.L_x_5:


//--------------------- .nv.shared.reserved.0     --------------------------
	.section	.nv.shared.reserved.0,"aw",@nobits
	.weak		__nv_reservedSMEM_offset_0_alias
	.size		__nv_reservedSMEM_offset_0_alias, 0, 64
	.other		__nv_reservedSMEM_offset_0_alias,@"STO_CUDA_RESERVED_SHARED STV_DEFAULT"
__nv_reservedSMEM_offset_0_alias:
	.zero		0
	.zero		64


//--------------------- .nv.constant0._Z11base_kernelP6__halfS0_S0_iii --------------------------
	.section	.nv.constant0._Z11base_kernelP6__halfS0_S0_iii,"a",@progbits
	.sectionflags	@""
	.align	4
.nv.constant0._Z11base_kernelP6__halfS0_S0_iii:
	.zero		932


//--------------------- SYMBOLS --------------------------

	.type		.nv.reservedSmem.offset0,@object
	.size		.nv.reservedSmem.offset0,0x4
